//
// Generated by NVIDIA NVVM Compiler
//
// Compiler Build ID: CL-36424714
// Cuda compilation tools, release 13.0, V13.0.88
// Based on NVVM 20.0.0
//

.version 9.0
.target sm_100
.address_size 64

	// .globl	_Z17linearLayerKernelPfS_S_S_iii

.visible .entry _Z17linearLayerKernelPfS_S_S_iii(
	.param .u64 .ptr .align 1 _Z17linearLayerKernelPfS_S_S_iii_param_0,
	.param .u64 .ptr .align 1 _Z17linearLayerKernelPfS_S_S_iii_param_1,
	.param .u64 .ptr .align 1 _Z17linearLayerKernelPfS_S_S_iii_param_2,
	.param .u64 .ptr .align 1 _Z17linearLayerKernelPfS_S_S_iii_param_3,
	.param .u32 _Z17linearLayerKernelPfS_S_S_iii_param_4,
	.param .u32 _Z17linearLayerKernelPfS_S_S_iii_param_5,
	.param .u32 _Z17linearLayerKernelPfS_S_S_iii_param_6
)
{
	.reg .pred 	%p<13>;
	.reg .b32 	%r<41>;
	.reg .b32 	%f<70>;
	.reg .b64 	%rd<57>;

	ld.param.u64 	%rd8, [_Z17linearLayerKernelPfS_S_S_iii_param_0];
	ld.param.u64 	%rd9, [_Z17linearLayerKernelPfS_S_S_iii_param_1];
	ld.param.u64 	%rd6, [_Z17linearLayerKernelPfS_S_S_iii_param_2];
	ld.param.u64 	%rd7, [_Z17linearLayerKernelPfS_S_S_iii_param_3];
	ld.param.u32 	%r20, [_Z17linearLayerKernelPfS_S_S_iii_param_4];
	ld.param.u32 	%r18, [_Z17linearLayerKernelPfS_S_S_iii_param_5];
	ld.param.u32 	%r19, [_Z17linearLayerKernelPfS_S_S_iii_param_6];
	cvta.to.global.u64 	%rd1, %rd9;
	cvta.to.global.u64 	%rd2, %rd8;
	mov.u32 	%r21, %ctaid.y;
	mov.u32 	%r22, %ntid.y;
	mov.u32 	%r23, %tid.y;
	mad.lo.s32 	%r1, %r21, %r22, %r23;
	mov.u32 	%r24, %ctaid.x;
	mov.u32 	%r25, %ntid.x;
	mov.u32 	%r26, %tid.x;
	mad.lo.s32 	%r2, %r24, %r25, %r26;
	setp.ge.s32 	%p1, %r1, %r20;
	setp.ge.s32 	%p2, %r2, %r19;
	or.pred  	%p3, %p1, %p2;
	@%p3 bra 	$L__BB0_14;
	setp.lt.s32 	%p4, %r18, 1;
	mov.f32 	%f69, 0f00000000;
	@%p4 bra 	$L__BB0_13;
	mul.lo.s32 	%r3, %r18, %r1;
	and.b32  	%r4, %r18, 7;
	setp.lt.u32 	%p5, %r18, 8;
	mov.f32 	%f69, 0f00000000;
	mov.b32 	%r39, 0;
	@%p5 bra 	$L__BB0_5;
	and.b32  	%r39, %r18, 2147483640;
	neg.s32 	%r37, %r39;
	shl.b32 	%r7, %r19, 3;
	mul.wide.u32 	%rd10, %r3, 4;
	add.s64 	%rd11, %rd10, %rd2;
	add.s64 	%rd56, %rd11, 16;
	mov.f32 	%f69, 0f00000000;
	mul.wide.s32 	%rd14, %r19, 4;
	mov.u32 	%r36, %r2;
$L__BB0_4:
	.pragma "nounroll";
	ld.global.f32 	%f17, [%rd56+-16];
	mul.wide.s32 	%rd12, %r36, 4;
	add.s64 	%rd13, %rd1, %rd12;
	ld.global.f32 	%f18, [%rd13];
	fma.rn.f32 	%f19, %f17, %f18, %f69;
	ld.global.f32 	%f20, [%rd56+-12];
	add.s64 	%rd15, %rd13, %rd14;
	ld.global.f32 	%f21, [%rd15];
	fma.rn.f32 	%f22, %f20, %f21, %f19;
	ld.global.f32 	%f23, [%rd56+-8];
	add.s64 	%rd16, %rd15, %rd14;
	ld.global.f32 	%f24, [%rd16];
	fma.rn.f32 	%f25, %f23, %f24, %f22;
	ld.global.f32 	%f26, [%rd56+-4];
	add.s64 	%rd17, %rd16, %rd14;
	ld.global.f32 	%f27, [%rd17];
	fma.rn.f32 	%f28, %f26, %f27, %f25;
	ld.global.f32 	%f29, [%rd56];
	add.s64 	%rd18, %rd17, %rd14;
	ld.global.f32 	%f30, [%rd18];
	fma.rn.f32 	%f31, %f29, %f30, %f28;
	ld.global.f32 	%f32, [%rd56+4];
	add.s64 	%rd19, %rd18, %rd14;
	ld.global.f32 	%f33, [%rd19];
	fma.rn.f32 	%f34, %f32, %f33, %f31;
	ld.global.f32 	%f35, [%rd56+8];
	add.s64 	%rd20, %rd19, %rd14;
	ld.global.f32 	%f36, [%rd20];
	fma.rn.f32 	%f37, %f35, %f36, %f34;
	ld.global.f32 	%f38, [%rd56+12];
	add.s64 	%rd21, %rd20, %rd14;
	ld.global.f32 	%f39, [%rd21];
	fma.rn.f32 	%f69, %f38, %f39, %f37;
	add.s32 	%r37, %r37, 8;
	add.s32 	%r36, %r36, %r7;
	add.s64 	%rd56, %rd56, 32;
	setp.ne.s32 	%p6, %r37, 0;
	@%p6 bra 	$L__BB0_4;
$L__BB0_5:
	setp.eq.s32 	%p7, %r4, 0;
	@%p7 bra 	$L__BB0_13;
	and.b32  	%r13, %r18, 3;
	setp.lt.u32 	%p8, %r4, 4;
	@%p8 bra 	$L__BB0_8;
	add.s32 	%r28, %r39, %r3;
	mul.wide.u32 	%rd22, %r28, 4;
	add.s64 	%rd23, %rd2, %rd22;
	ld.global.f32 	%f41, [%rd23];
	mad.lo.s32 	%r29, %r39, %r19, %r2;
	mul.wide.s32 	%rd24, %r29, 4;
	add.s64 	%rd25, %rd1, %rd24;
	ld.global.f32 	%f42, [%rd25];
	fma.rn.f32 	%f43, %f41, %f42, %f69;
	cvt.u64.u32 	%rd26, %r3;
	cvt.u64.u32 	%rd27, %r39;
	add.s64 	%rd28, %rd27, %rd26;
	shl.b64 	%rd29, %rd28, 2;
	add.s64 	%rd30, %rd2, %rd29;
	ld.global.f32 	%f44, [%rd30+4];
	mul.wide.s32 	%rd31, %r19, 4;
	add.s64 	%rd32, %rd25, %rd31;
	ld.global.f32 	%f45, [%rd32];
	fma.rn.f32 	%f46, %f44, %f45, %f43;
	ld.global.f32 	%f47, [%rd30+8];
	add.s64 	%rd33, %rd32, %rd31;
	ld.global.f32 	%f48, [%rd33];
	fma.rn.f32 	%f49, %f47, %f48, %f46;
	ld.global.f32 	%f50, [%rd30+12];
	add.s64 	%rd34, %rd33, %rd31;
	ld.global.f32 	%f51, [%rd34];
	fma.rn.f32 	%f69, %f50, %f51, %f49;
	add.s32 	%r39, %r39, 4;
$L__BB0_8:
	setp.eq.s32 	%p9, %r13, 0;
	@%p9 bra 	$L__BB0_13;
	setp.eq.s32 	%p10, %r13, 1;
	@%p10 bra 	$L__BB0_11;
	add.s32 	%r30, %r39, %r3;
	mul.wide.u32 	%rd35, %r30, 4;
	add.s64 	%rd36, %rd2, %rd35;
	ld.global.f32 	%f53, [%rd36];
	mad.lo.s32 	%r31, %r39, %r19, %r2;
	mul.wide.s32 	%rd37, %r31, 4;
	add.s64 	%rd38, %rd1, %rd37;
	ld.global.f32 	%f54, [%rd38];
	fma.rn.f32 	%f55, %f53, %f54, %f69;
	cvt.u64.u32 	%rd39, %r3;
	cvt.u64.u32 	%rd40, %r39;
	add.s64 	%rd41, %rd40, %rd39;
	shl.b64 	%rd42, %rd41, 2;
	add.s64 	%rd43, %rd2, %rd42;
	ld.global.f32 	%f56, [%rd43+4];
	mul.wide.s32 	%rd44, %r19, 4;
	add.s64 	%rd45, %rd38, %rd44;
	ld.global.f32 	%f57, [%rd45];
	fma.rn.f32 	%f69, %f56, %f57, %f55;
	add.s32 	%r39, %r39, 2;
$L__BB0_11:
	and.b32  	%r32, %r18, 1;
	setp.eq.b32 	%p11, %r32, 1;
	not.pred 	%p12, %p11;
	@%p12 bra 	$L__BB0_13;
	add.s32 	%r33, %r39, %r3;
	mul.wide.u32 	%rd46, %r33, 4;
	add.s64 	%rd47, %rd2, %rd46;
	ld.global.f32 	%f58, [%rd47];
	mad.lo.s32 	%r34, %r39, %r19, %r2;
	mul.wide.s32 	%rd48, %r34, 4;
	add.s64 	%rd49, %rd1, %rd48;
	ld.global.f32 	%f59, [%rd49];
	fma.rn.f32 	%f69, %f58, %f59, %f69;
$L__BB0_13:
	cvta.to.global.u64 	%rd50, %rd6;
	mul.wide.s32 	%rd51, %r2, 4;
	add.s64 	%rd52, %rd50, %rd51;
	ld.global.f32 	%f60, [%rd52];
	add.f32 	%f61, %f69, %f60;
	mad.lo.s32 	%r35, %r19, %r1, %r2;
	cvta.to.global.u64 	%rd53, %rd7;
	mul.wide.s32 	%rd54, %r35, 4;
	add.s64 	%rd55, %rd53, %rd54;
	st.global.f32 	[%rd55], %f61;
$L__BB0_14:
	ret;

}


// ===== COMPILED SASS (sm_100) =====

	.target	sm_100

	.elftype	@"ET_EXEC"


//--------------------- .note.nv.tkinfo           --------------------------
	.section	.note.nv.tkinfo,"",@"SHT_NOTE"
	.sectionflags	@"SHF_NOTE_NV_TKINFO"
	.tkinfo
        /*0018*/ 	.word	0x00000002
        /*0030*/ 	.string	""
        /*0030*/ 	.string	"ptxas"
        /*0030*/ 	.string	"Cuda compilation tools, release 13.0, V13.0.88"
        /*0030*/ 	.string	"Build cuda_13.0.r13.0/compiler.36424714_0"
        /*0030*/ 	.string	"-arch sm_100 -m 64 "



//--------------------- .note.nv.cuinfo           --------------------------
	.section	.note.nv.cuinfo,"",@"SHT_NOTE"
	.sectionflags	@"SHF_NOTE_NV_CUINFO"
        /*0018*/ 	.short	0x0002
        /*001a*/ 	.short	0x0064
        /*001c*/ 	.short	0x0082
	.zero		2


//--------------------- .nv.info                  --------------------------
	.section	.nv.info,"",@"SHT_CUDA_INFO"
	.align	4


	//----- nvinfo : EIATTR_REGCOUNT
	.align		4
        /*0000*/ 	.byte	0x04, 0x2f
        /*0002*/ 	.short	(.L_1 - .L_0)
	.align		4
.L_0:
        /*0004*/ 	.word	index@(_Z17linearLayerKernelPfS_S_S_iii)
        /*0008*/ 	.word	0x00000020


	//----- nvinfo : EIATTR_FRAME_SIZE
	.align		4
.L_1:
        /*000c*/ 	.byte	0x04, 0x11
        /*000e*/ 	.short	(.L_3 - .L_2)
	.align		4
.L_2:
        /*0010*/ 	.word	index@(_Z17linearLayerKernelPfS_S_S_iii)
        /*0014*/ 	.word	0x00000000


	//----- nvinfo : EIATTR_MIN_STACK_SIZE
	.align		4
.L_3:
        /*0018*/ 	.byte	0x04, 0x12
        /*001a*/ 	.short	(.L_5 - .L_4)
	.align		4
.L_4:
        /*001c*/ 	.word	index@(_Z17linearLayerKernelPfS_S_S_iii)
        /*0020*/ 	.word	0x00000000
.L_5:


//--------------------- .nv.compat                --------------------------
	.section	.nv.compat,"",@"SHT_CUDA_COMPAT_INFO"
	.align	4
        /*0000*/ 	.byte	0x02, 0x09, 0x00, 0x00, 0x02, 0x02, 0x01, 0x00, 0x02, 0x05, 0x05, 0x00, 0x03, 0x07, 0x01, 0x01
        /*0010*/ 	.byte	0x02, 0x03, 0x00, 0x00, 0x02, 0x06, 0x01, 0x00, 0x04, 0x0b, 0x08, 0x00, 0x09, 0x00, 0x00, 0x00
        /*0020*/ 	.byte	0x00, 0x00, 0x00, 0x00


//--------------------- .nv.info._Z17linearLayerKernelPfS_S_S_iii --------------------------
	.section	.nv.info._Z17linearLayerKernelPfS_S_S_iii,"",@"SHT_CUDA_INFO"
	.sectionflags	@""
	.align	4


	//----- nvinfo : EIATTR_CUDA_API_VERSION
	.align		4
        /*0000*/ 	.byte	0x04, 0x37
        /*0002*/ 	.short	(.L_7 - .L_6)
.L_6:
        /*0004*/ 	.word	0x00000082


	//----- nvinfo : EIATTR_KPARAM_INFO
	.align		4
.L_7:
        /*0008*/ 	.byte	0x04, 0x17
        /*000a*/ 	.short	(.L_9 - .L_8)
.L_8:
        /*000c*/ 	.word	0x00000000
        /*0010*/ 	.short	0x0006
        /*0012*/ 	.short	0x0028
        /*0014*/ 	.byte	0x00, 0xf0, 0x11, 0x00


	//----- nvinfo : EIATTR_KPARAM_INFO
	.align		4
.L_9:
        /*0018*/ 	.byte	0x04, 0x17
        /*001a*/ 	.short	(.L_11 - .L_10)
.L_10:
        /*001c*/ 	.word	0x00000000
        /*0020*/ 	.short	0x0005
        /*0022*/ 	.short	0x0024
        /*0024*/ 	.byte	0x00, 0xf0, 0x11, 0x00


	//----- nvinfo : EIATTR_KPARAM_INFO
	.align		4
.L_11:
        /*0028*/ 	.byte	0x04, 0x17
        /*002a*/ 	.short	(.L_13 - .L_12)
.L_12:
        /*002c*/ 	.word	0x00000000
        /*0030*/ 	.short	0x0004
        /*0032*/ 	.short	0x0020
        /*0034*/ 	.byte	0x00, 0xf0, 0x11, 0x00


	//----- nvinfo : EIATTR_KPARAM_INFO
	.align		4
.L_13:
        /*0038*/ 	.byte	0x04, 0x17
        /*003a*/ 	.short	(.L_15 - .L_14)
.L_14:
        /*003c*/ 	.word	0x00000000
        /*0040*/ 	.short	0x0003
        /*0042*/ 	.short	0x0018
        /*0044*/ 	.byte	0x00, 0xf5, 0x21, 0x00


	//----- nvinfo : EIATTR_KPARAM_INFO
	.align		4
.L_15:
        /*0048*/ 	.byte	0x04, 0x17
        /*004a*/ 	.short	(.L_17 - .L_16)
.L_16:
        /*004c*/ 	.word	0x00000000
        /*0050*/ 	.short	0x0002
        /*0052*/ 	.short	0x0010
        /*0054*/ 	.byte	0x00, 0xf5, 0x21, 0x00


	//----- nvinfo : EIATTR_KPARAM_INFO
	.align		4
.L_17:
        /*0058*/ 	.byte	0x04, 0x17
        /*005a*/ 	.short	(.L_19 - .L_18)
.L_18:
        /*005c*/ 	.word	0x00000000
        /*0060*/ 	.short	0x0001
        /*0062*/ 	.short	0x0008
        /*0064*/ 	.byte	0x00, 0xf5, 0x21, 0x00


	//----- nvinfo : EIATTR_KPARAM_INFO
	.align		4
.L_19:
        /*0068*/ 	.byte	0x04, 0x17
        /*006a*/ 	.short	(.L_21 - .L_20)
.L_20:
        /*006c*/ 	.word	0x00000000
        /*0070*/ 	.short	0x0000
        /*0072*/ 	.short	0x0000
        /*0074*/ 	.byte	0x00, 0xf5, 0x21, 0x00


	//----- nvinfo : EIATTR_SPARSE_MMA_MASK
	.align		4
.L_21:
        /*0078*/ 	.byte	0x03, 0x50
        /*007a*/ 	.short	0x0000


	//----- nvinfo : EIATTR_MAXREG_COUNT
	.align		4
        /*007c*/ 	.byte	0x03, 0x1b
        /*007e*/ 	.short	0x00ff


	//----- nvinfo : EIATTR_MERCURY_ISA_VERSION
	.align		4
        /*0080*/ 	.byte	0x03, 0x5f
        /*0082*/ 	.short	0x0101


	//----- nvinfo : EIATTR_VRC_CTA_INIT_COUNT
	.align		4
        /*0084*/ 	.byte	0x02, 0x4a
	.zero		1
	.zero		1


	//----- nvinfo : EIATTR_EXIT_INSTR_OFFSETS
	.align		4
        /*0088*/ 	.byte	0x04, 0x1c
        /*008a*/ 	.short	(.L_23 - .L_22)


	//   ....[0]....
.L_22:
        /*008c*/ 	.word	0x000000d0


	//   ....[1]....
        /*0090*/ 	.word	0x00000930


	//----- nvinfo : EIATTR_CBANK_PARAM_SIZE
	.align		4
.L_23:
        /*0094*/ 	.byte	0x03, 0x19
        /*0096*/ 	.short	0x002c


	//----- nvinfo : EIATTR_PARAM_CBANK
	.align		4
        /*0098*/ 	.byte	0x04, 0x0a
        /*009a*/ 	.short	(.L_25 - .L_24)
	.align		4
.L_24:
        /*009c*/ 	.word	index@(.nv.constant0._Z17linearLayerKernelPfS_S_S_iii)
        /*00a0*/ 	.short	0x0380
        /*00a2*/ 	.short	0x002c


	//----- nvinfo : EIATTR_SW_WAR
	.align		4
.L_25:
        /*00a4*/ 	.byte	0x04, 0x36
        /*00a6*/ 	.short	(.L_27 - .L_26)
.L_26:
        /*00a8*/ 	.word	0x00000008
.L_27:


//--------------------- .nv.callgraph             --------------------------
	.section	.nv.callgraph,"",@"SHT_CUDA_CALLGRAPH"
	.align	4
	.sectionentsize	8
	.align		4
        /*0000*/ 	.word	0x00000000
	.align		4
        /*0004*/ 	.word	0xffffffff
	.align		4
        /*0008*/ 	.word	0x00000000
	.align		4
        /*000c*/ 	.word	0xfffffffe
	.align		4
        /*0010*/ 	.word	0x00000000
	.align		4
        /*0014*/ 	.word	0xfffffffd
	.align		4
        /*0018*/ 	.word	0x00000000
	.align		4
        /*001c*/ 	.word	0xfffffffc


//--------------------- .text._Z17linearLayerKernelPfS_S_S_iii --------------------------
	.section	.text._Z17linearLayerKernelPfS_S_S_iii,"ax",@progbits
	.align	128
        .global         _Z17linearLayerKernelPfS_S_S_iii
        .type           _Z17linearLayerKernelPfS_S_S_iii,@function
        .size           _Z17linearLayerKernelPfS_S_S_iii,(.L_x_5 - _Z17linearLayerKernelPfS_S_S_iii)
        .other          _Z17linearLayerKernelPfS_S_S_iii,@"STO_CUDA_ENTRY STV_DEFAULT"
_Z17linearLayerKernelPfS_S_S_iii:
.text._Z17linearLayerKernelPfS_S_S_iii:
[----:B------:R-:W-:Y:S01]  /*0000*/  LDC R1, c[0x0][0x37c] ;  /* 0x0000df00ff017b82 */ /* 0x000fe20000000800 */
[----:B------:R-:W0:Y:S07]  /*0010*/  S2R R5, SR_TID.X ;  /* 0x0000000000057919 */ /* 0x000e2e0000002100 */
[----:B------:R-:W1:Y:S01]  /*0020*/  LDC R16, c[0x0][0x364] ;  /* 0x0000d900ff107b82 */ /* 0x000e620000000800 */
[----:B------:R-:W2:Y:S01]  /*0030*/  LDCU UR6, c[0x0][0x3a0] ;  /* 0x00007400ff0677ac */ /* 0x000ea20008000800 */
[----:B------:R-:W1:Y:S06]  /*0040*/  S2R R3, SR_TID.Y ;  /* 0x0000000000037919 */ /* 0x000e6c0000002200 */
[----:B------:R-:W0:Y:S08]  /*0050*/  S2UR UR5, SR_CTAID.X ;  /* 0x00000000000579c3 */ /* 0x000e300000002500 */
[----:B------:R-:W0:Y:S08]  /*0060*/  LDC R0, c[0x0][0x360] ;  /* 0x0000d800ff007b82 */ /* 0x000e300000000800 */
[----:B------:R-:W1:Y:S08]  /*0070*/  S2UR UR4, SR_CTAID.Y ;  /* 0x00000000000479c3 */ /* 0x000e700000002600 */
[----:B------:R-:W3:Y:S01]  /*0080*/  LDC R17, c[0x0][0x3a8] ;  /* 0x0000ea00ff117b82 */ /* 0x000ee20000000800 */
[----:B0-----:R-:W-:-:S02]  /*0090*/  IMAD R0, R0, UR5, R5 ;  /* 0x0000000500007c24 */ /* 0x001fc4000f8e0205 */
[----:B-1----:R-:W-:-:S03]  /*00a0*/  IMAD R16, R16, UR4, R3 ;  /* 0x0000000410107c24 */ /* 0x002fc6000f8e0203 */
[----:B---3--:R-:W-:-:S04]  /*00b0*/  ISETP.GE.AND P0, PT, R0, R17, PT ;  /* 0x000000110000720c */ /* 0x008fc80003f06270 */
[----:B--2---:R-:W-:-:S13]  /*00c0*/  ISETP.GE.OR P0, PT, R16, UR6, P0 ;  /* 0x0000000610007c0c */ /* 0x004fda0008706670 */
[----:B------:R-:W-:Y:S05]  /*00d0*/  @P0 EXIT ;  /* 0x000000000000094d */ /* 0x000fea0003800000 */
[----:B------:R-:W0:Y:S01]  /*00e0*/  LDC R19, c[0x0][0x3a4] ;  /* 0x0000e900ff137b82 */ /* 0x000e220000000800 */
[----:B------:R-:W1:Y:S01]  /*00f0*/  LDCU.64 UR4, c[0x0][0x358] ;  /* 0x00006b00ff0477ac */ /* 0x000e620008000a00 */
[----:B------:R-:W-:Y:S01]  /*0100*/  HFMA2 R24, -RZ, RZ, 0, 0 ;  /* 0x00000000ff187431 */ /* 0x000fe200000001ff */
[----:B0-----:R-:W-:-:S13]  /*0110*/  ISETP.GE.AND P0, PT, R19, 0x1, PT ;  /* 0x000000011300780c */ /* 0x001fda0003f06270 */
[----:B-1----:R-:W-:Y:S05]  /*0120*/  @!P0 BRA `(.L_x_0) ;  /* 0x0000000400e08947 */ /* 0x002fea0003800000 */
[C---:B------:R-:W-:Y:S01]  /*0130*/  ISETP.GE.U32.AND P1, PT, R19.reuse, 0x8, PT ;  /* 0x000000081300780c */ /* 0x040fe20003f26070 */
[----:B------:R-:W-:Y:S01]  /*0140*/  IMAD R20, R16, R19, RZ ;  /* 0x0000001310147224 */ /* 0x000fe200078e02ff */
[----:B------:R-:W-:Y:S02]  /*0150*/  LOP3.LUT R27, R19, 0x7, RZ, 0xc0, !PT ;  /* 0x00000007131b7812 */ /* 0x000fe400078ec0ff */
[----:B------:R-:W-:Y:S02]  /*0160*/  MOV R24, RZ ;  /* 0x000000ff00187202 */ /* 0x000fe40000000f00 */
[----:B------:R-:W-:Y:S02]  /*0170*/  ISETP.NE.AND P0, PT, R27, RZ, PT ;  /* 0x000000ff1b00720c */ /* 0x000fe40003f05270 */
[----:B------:R-:W-:-:S05]  /*0180*/  MOV R21, RZ ;  /* 0x000000ff00157202 */ /* 0x000fca0000000f00 */
[----:B------:R-:W-:Y:S06]  /*0190*/  @!P1 BRA `(.L_x_1) ;  /* 0x0000000000c49947 */ /* 0x000fec0003800000 */
[----:B------:R-:W0:Y:S01]  /*01a0*/  LDC.64 R2, c[0x0][0x380] ;  /* 0x0000e000ff027b82 */ /* 0x000e220000000a00 */
[----:B------:R-:W-:Y:S02]  /*01b0*/  LOP3.LUT R21, R19, 0x7ffffff8, RZ, 0xc0, !PT ;  /* 0x7ffffff813157812 */ /* 0x000fe400078ec0ff */
[----:B------:R-:W-:Y:S02]  /*01c0*/  MOV R24, RZ ;  /* 0x000000ff00187202 */ /* 0x000fe40000000f00 */
[----:B------:R-:W-:Y:S02]  /*01d0*/  MOV R18, R0 ;  /* 0x0000000000127202 */ /* 0x000fe40000000f00 */
[----:B------:R-:W-:Y:S01]  /*01e0*/  IADD3 R22, PT, PT, -R21, RZ, RZ ;  /* 0x000000ff15167210 */ /* 0x000fe20007ffe1ff */
[----:B0-----:R-:W-:-:S03]  /*01f0*/  IMAD.WIDE.U32 R2, R20, 0x4, R2 ;  /* 0x0000000414027825 */ /* 0x001fc600078e0002 */
[----:B------:R-:W-:-:S04]  /*0200*/  IADD3 R4, P1, PT, R2, 0x10, RZ ;  /* 0x0000001002047810 */ /* 0x000fc80007f3e0ff */
[----:B------:R-:W-:-:S09]  /*0210*/  IADD3.X R5, PT, PT, RZ, R3, RZ, P1, !PT ;  /* 0x00000003ff057210 */ /* 0x000fd20000ffe4ff */
.L_x_2:
[----:B------:R-:W0:Y:S01]  /*0220*/  LDC.64 R14, c[0x0][0x388] ;  /* 0x0000e200ff0e7b82 */ /* 0x000e220000000a00 */
[----:B------:R-:W-:Y:S02]  /*0230*/  MOV R2, R4 ;  /* 0x0000000400027202 */ /* 0x000fe40000000f00 */
[----:B------:R-:W-:-:S05]  /*0240*/  MOV R3, R5 ;  /* 0x0000000500037202 */ /* 0x000fca0000000f00 */
[----:B------:R-:W2:Y:S04]  /*0250*/  LDG.E R25, desc[UR4][R2.64+-0x10] ;  /* 0xfffff00402197981 */ /* 0x000ea8000c1e1900 */
[----:B------:R-:W3:Y:S04]  /*0260*/  LDG.E R23, desc[UR4][R2.64+-0xc] ;  /* 0xfffff40402177981 */ /* 0x000ee8000c1e1900 */
[----:B------:R-:W4:Y:S04]  /*0270*/  LDG.E R29, desc[UR4][R2.64+-0x8] ;  /* 0xfffff804021d7981 */ /* 0x000f28000c1e1900 */
[----:B------:R-:W5:Y:S01]  /*0280*/  LDG.E R28, desc[UR4][R2.64+-0x4] ;  /* 0xfffffc04021c7981 */ /* 0x000f62000c1e1900 */
[----:B0-----:R-:W-:-:S05]  /*0290*/  IMAD.WIDE R14, R18, 0x4, R14 ;  /* 0x00000004120e7825 */ /* 0x001fca00078e020e */
[----:B------:R0:W2:Y:S01]  /*02a0*/  LDG.E R26, desc[UR4][R14.64] ;  /* 0x000000040e1a7981 */ /* 0x0000a2000c1e1900 */
[----:B------:R-:W-:-:S04]  /*02b0*/  IMAD.WIDE R12, R17, 0x4, R14 ;  /* 0x00000004110c7825 */ /* 0x000fc800078e020e */
[C---:B------:R-:W-:Y:S02]  /*02c0*/  IMAD.WIDE R4, R17.reuse, 0x4, R12 ;  /* 0x0000000411047825 */ /* 0x040fe400078e020c */
[----:B------:R-:W3:Y:S02]  /*02d0*/  LDG.E R12, desc[UR4][R12.64] ;  /* 0x000000040c0c7981 */ /* 0x000ee4000c1e1900 */
[C---:B------:R-:W-:Y:S02]  /*02e0*/  IMAD.WIDE R8, R17.reuse, 0x4, R4 ;  /* 0x0000000411087825 */ /* 0x040fe400078e0204 */
[----:B------:R-:W4:Y:S02]  /*02f0*/  LDG.E R4, desc[UR4][R4.64] ;  /* 0x0000000404047981 */ /* 0x000f24000c1e1900 */
[C---:B------:R-:W-:Y:S02]  /*0300*/  IMAD.WIDE R6, R17.reuse, 0x4, R8 ;  /* 0x0000000411067825 */ /* 0x040fe400078e0208 */
[----:B------:R-:W5:Y:S02]  /*0310*/  LDG.E R8, desc[UR4][R8.64] ;  /* 0x0000000408087981 */ /* 0x000f64000c1e1900 */
[----:B------:R-:W-:-:S02]  /*0320*/  IMAD.WIDE R10, R17, 0x4, R6 ;  /* 0x00000004110a7825 */ /* 0x000fc400078e0206 */
[----:B------:R-:W5:Y:S04]  /*0330*/  LDG.E R5, desc[UR4][R2.64] ;  /* 0x0000000402057981 */ /* 0x000f68000c1e1900 */
[----:B------:R-:W5:Y:S01]  /*0340*/  LDG.E R6, desc[UR4][R6.64] ;  /* 0x0000000406067981 */ /* 0x000f62000c1e1900 */
[----:B0-----:R-:W-:-:S03]  /*0350*/  IMAD.WIDE R14, R17, 0x4, R10 ;  /* 0x00000004110e7825 */ /* 0x001fc600078e020a */
[----:B------:R-:W5:Y:S04]  /*0360*/  LDG.E R10, desc[UR4][R10.64] ;  /* 0x000000040a0a7981 */ /* 0x000f68000c1e1900 */
[----:B------:R-:W5:Y:S04]  /*0370*/  LDG.E R13, desc[UR4][R14.64] ;  /* 0x000000040e0d7981 */ /* 0x000f68000c1e1900 */
[----:B------:R-:W5:Y:S04]  /*0380*/  LDG.E R7, desc[UR4][R2.64+0x4] ;  /* 0x0000040402077981 */ /* 0x000f68000c1e1900 */
[----:B------:R-:W5:Y:S01]  /*0390*/  LDG.E R9, desc[UR4][R2.64+0xc] ;  /* 0x00000c0402097981 */ /* 0x000f62000c1e1900 */
[----:B--2---:R-:W-:Y:S01]  /*03a0*/  FFMA R26, R25, R26, R24 ;  /* 0x0000001a191a7223 */ /* 0x004fe20000000018 */
[----:B------:R-:W-:-:S02]  /*03b0*/  IMAD.WIDE R24, R17, 0x4, R14 ;  /* 0x0000000411187825 */ /* 0x000fc400078e020e */
[----:B------:R-:W2:Y:S04]  /*03c0*/  LDG.E R14, desc[UR4][R2.64+0x8] ;  /* 0x00000804020e7981 */ /* 0x000ea8000c1e1900 */
[----:B------:R-:W2:Y:S01]  /*03d0*/  LDG.E R24, desc[UR4][R24.64] ;  /* 0x0000000418187981 */ /* 0x000ea2000c1e1900 */
[----:B---3--:R-:W-:Y:S01]  /*03e0*/  FFMA R12, R23, R12, R26 ;  /* 0x0000000c170c7223 */ /* 0x008fe2000000001a */
[----:B------:R-:W-:-:S03]  /*03f0*/  IADD3 R22, PT, PT, R22, 0x8, RZ ;  /* 0x0000000816167810 */ /* 0x000fc60007ffe0ff */
[----:B----4-:R-:W-:Y:S01]  /*0400*/  FFMA R29, R29, R4, R12 ;  /* 0x000000041d1d7223 */ /* 0x010fe2000000000c */
[----:B------:R-:W-:-:S03]  /*0410*/  ISETP.NE.AND P1, PT, R22, RZ, PT ;  /* 0x000000ff1600720c */ /* 0x000fc60003f25270 */
[----:B-----5:R-:W-:Y:S01]  /*0420*/  FFMA R8, R28, R8, R29 ;  /* 0x000000081c087223 */ /* 0x020fe2000000001d */
[----:B------:R-:W-:-:S03]  /*0430*/  IADD3 R4, P2, PT, R2, 0x20, RZ ;  /* 0x0000002002047810 */ /* 0x000fc60007f5e0ff */
[----:B------:R-:W-:Y:S01]  /*0440*/  FFMA R6, R5, R6, R8 ;  /* 0x0000000605067223 */ /* 0x000fe20000000008 */
[----:B------:R-:W-:Y:S02]  /*0450*/  IADD3.X R5, PT, PT, RZ, R3, RZ, P2, !PT ;  /* 0x00000003ff057210 */ /* 0x000fe400017fe4ff */
[----:B------:R-:W-:Y:S01]  /*0460*/  LEA R18, R17, R18, 0x3 ;  /* 0x0000001211127211 */ /* 0x000fe200078e18ff */
[----:B------:R-:W-:-:S04]  /*0470*/  FFMA R7, R7, R10, R6 ;  /* 0x0000000a07077223 */ /* 0x000fc80000000006 */
[----:B--2---:R-:W-:-:S04]  /*0480*/  FFMA R14, R14, R13, R7 ;  /* 0x0000000d0e0e7223 */ /* 0x004fc80000000007 */
[----:B------:R-:W-:Y:S01]  /*0490*/  FFMA R24, R9, R24, R14 ;  /* 0x0000001809187223 */ /* 0x000fe2000000000e */
[----:B------:R-:W-:Y:S06]  /*04a0*/  @P1 BRA `(.L_x_2) ;  /* 0xfffffffc005c1947 */ /* 0x000fec000383ffff */
.L_x_1:
[----:B------:R-:W-:Y:S05]  /*04b0*/  @!P0 BRA `(.L_x_0) ;  /* 0x0000000000fc8947 */ /* 0x000fea0003800000 */
[----:B------:R-:W-:Y:S02]  /*04c0*/  ISETP.GE.U32.AND P1, PT, R27, 0x4, PT ;  /* 0x000000041b00780c */ /* 0x000fe40003f26070 */
[----:B------:R-:W-:-:S04]  /*04d0*/  LOP3.LUT R14, R19, 0x3, RZ, 0xc0, !PT ;  /* 0x00000003130e7812 */ /* 0x000fc800078ec0ff */
[----:B------:R-:W-:-:S07]  /*04e0*/  ISETP.NE.AND P0, PT, R14, RZ, PT ;  /* 0x000000ff0e00720c */ /* 0x000fce0003f05270 */
[----:B------:R-:W-:Y:S06]  /*04f0*/  @!P1 BRA `(.L_x_3) ;  /* 0x00000000006c9947 */ /* 0x000fec0003800000 */
[----:B------:R-:W0:Y:S01]  /*0500*/  LDC.64 R4, c[0x0][0x388] ;  /* 0x0000e200ff047b82 */ /* 0x000e220000000a00 */
[----:B------:R-:W1:Y:S01]  /*0510*/  LDCU.64 UR6, c[0x0][0x380] ;  /* 0x00007000ff0677ac */ /* 0x000e620008000a00 */
[----:B------:R-:W-:Y:S01]  /*0520*/  IMAD R7, R21, R17, R0 ;  /* 0x0000001115077224 */ /* 0x000fe200078e0200 */
[CC--:B------:R-:W-:Y:S02]  /*0530*/  IADD3 R3, PT, PT, R20.reuse, R21.reuse, RZ ;  /* 0x0000001514037210 */ /* 0x0c0fe40007ffe0ff */
[----:B------:R-:W-:-:S03]  /*0540*/  IADD3 R8, P1, PT, R20, R21, RZ ;  /* 0x0000001514087210 */ /* 0x000fc60007f3e0ff */
[----:B------:R-:W2:Y:S01]  /*0550*/  LDC.64 R12, c[0x0][0x380] ;  /* 0x0000e000ff0c7b82 */ /* 0x000ea20000000a00 */
[----:B0-----:R-:W-:-:S04]  /*0560*/  IMAD.WIDE R4, R7, 0x4, R4 ;  /* 0x0000000407047825 */ /* 0x001fc800078e0204 */
[----:B------:R-:W-:Y:S02]  /*0570*/  IMAD.WIDE R6, R17, 0x4, R4 ;  /* 0x0000000411067825 */ /* 0x000fe400078e0204 */
[----:B------:R-:W3:Y:S02]  /*0580*/  LDG.E R4, desc[UR4][R4.64] ;  /* 0x0000000404047981 */ /* 0x000ee4000c1e1900 */
[----:B--2---:R-:W-:Y:S01]  /*0590*/  IMAD.WIDE.U32 R12, R3, 0x4, R12 ;  /* 0x00000004030c7825 */ /* 0x004fe200078e000c */
[----:B------:R-:W-:Y:S02]  /*05a0*/  IADD3.X R3, PT, PT, RZ, RZ, RZ, P1, !PT ;  /* 0x000000ffff037210 */ /* 0x000fe40000ffe4ff */
[----:B-1----:R-:W-:-:S03]  /*05b0*/  LEA R2, P1, R8, UR6, 0x2 ;  /* 0x0000000608027c11 */ /* 0x002fc6000f8210ff */
[----:B------:R-:W3:Y:S01]  /*05c0*/  LDG.E R13, desc[UR4][R12.64] ;  /* 0x000000040c0d7981 */ /* 0x000ee2000c1e1900 */
[----:B------:R-:W-:Y:S01]  /*05d0*/  LEA.HI.X R3, R8, UR7, R3, 0x2, P1 ;  /* 0x0000000708037c11 */ /* 0x000fe200088f1403 */
[C---:B------:R-:W-:Y:S02]  /*05e0*/  IMAD.WIDE R8, R17.reuse, 0x4, R6 ;  /* 0x0000000411087825 */ /* 0x040fe400078e0206 */
[----:B------:R-:W2:Y:S04]  /*05f0*/  LDG.E R6, desc[UR4][R6.64] ;  /* 0x0000000406067981 */ /* 0x000ea8000c1e1900 */
[----:B------:R-:W2:Y:S01]  /*0600*/  LDG.E R15, desc[UR4][R2.64+0x4] ;  /* 0x00000404020f7981 */ /* 0x000ea2000c1e1900 */
[----:B------:R-:W-:-:S03]  /*0610*/  IMAD.WIDE R10, R17, 0x4, R8 ;  /* 0x00000004110a7825 */ /* 0x000fc600078e0208 */
[----:B------:R-:W4:Y:S04]  /*0620*/  LDG.E R22, desc[UR4][R8.64] ;  /* 0x0000000408167981 */ /* 0x000f28000c1e1900 */
[----:B------:R-:W4:Y:S04]  /*0630*/  LDG.E R18, desc[UR4][R2.64+0x8] ;  /* 0x0000080402127981 */ /* 0x000f28000c1e1900 */
[----:B------:R-:W5:Y:S04]  /*0640*/  LDG.E R26, desc[UR4][R2.64+0xc] ;  /* 0x00000c04021a7981 */ /* 0x000f68000c1e1900 */
[----:B------:R-:W5:Y:S01]  /*0650*/  LDG.E R10, desc[UR4][R10.64] ;  /* 0x000000040a0a7981 */ /* 0x000f62000c1e1900 */
[----:B------:R-:W-:Y:S01]  /*0660*/  IADD3 R21, PT, PT, R21, 0x4, RZ ;  /* 0x0000000415157810 */ /* 0x000fe20007ffe0ff */
[----:B---3--:R-:W-:-:S04]  /*0670*/  FFMA R24, R13, R4, R24 ;  /* 0x000000040d187223 */ /* 0x008fc80000000018 */
[----:B--2---:R-:W-:-:S04]  /*0680*/  FFMA R15, R15, R6, R24 ;  /* 0x000000060f0f7223 */ /* 0x004fc80000000018 */
[----:B----4-:R-:W-:-:S04]  /*0690*/  FFMA R15, R18, R22, R15 ;  /* 0x00000016120f7223 */ /* 0x010fc8000000000f */
[----:B-----5:R-:W-:-:S07]  /*06a0*/  FFMA R24, R26, R10, R15 ;  /* 0x0000000a1a187223 */ /* 0x020fce000000000f */
.L_x_3:
[----:B------:R-:W-:Y:S05]  /*06b0*/  @!P0 BRA `(.L_x_0) ;  /* 0x00000000007c8947 */ /* 0x000fea0003800000 */
[----:B------:R-:W-:Y:S01]  /*06c0*/  ISETP.NE.AND P1, PT, R14, 0x1, PT ;  /* 0x000000010e00780c */ /* 0x000fe20003f25270 */
[----:B------:R-:W0:Y:S01]  /*06d0*/  LDC.64 R10, c[0x0][0x380] ;  /* 0x0000e000ff0a7b82 */ /* 0x000e220000000a00 */
[----:B------:R-:W-:-:S04]  /*06e0*/  LOP3.LUT R19, R19, 0x1, RZ, 0xc0, !PT ;  /* 0x0000000113137812 */ /* 0x000fc800078ec0ff */
[----:B------:R-:W-:-:S03]  /*06f0*/  ISETP.NE.U32.AND P0, PT, R19, 0x1, PT ;  /* 0x000000011300780c */ /* 0x000fc60003f05070 */
[----:B------:R-:W1:Y:S04]  /*0700*/  LDC.64 R8, c[0x0][0x388] ;  /* 0x0000e200ff087b82 */ /* 0x000e680000000a00 */
[CC--:B------:R-:W-:Y:S02]  /*0710*/  @P1 IADD3 R13, PT, PT, R20.reuse, R21.reuse, RZ ;  /* 0x00000015140d1210 */ /* 0x0c0fe40007ffe0ff */
[----:B------:R-:W-:Y:S02]  /*0720*/  @P1 IADD3 R12, P2, PT, R20, R21, RZ ;  /* 0x00000015140c1210 */ /* 0x000fe40007f5e0ff */
[----:B------:R-:W2:Y:S02]  /*0730*/  @P1 LDC.64 R2, c[0x0][0x380] ;  /* 0x0000e000ff021b82 */ /* 0x000ea40000000a00 */
[----:B------:R-:W-:-:S06]  /*0740*/  @P1 IADD3.X R14, PT, PT, RZ, RZ, RZ, P2, !PT ;  /* 0x000000ffff0e1210 */ /* 0x000fcc00017fe4ff */
[----:B------:R-:W3:Y:S01]  /*0750*/  LDC.64 R4, c[0x0][0x380] ;  /* 0x0000e000ff047b82 */ /* 0x000ee20000000a00 */
[----:B0-----:R-:W-:-:S04]  /*0760*/  @P1 IMAD.WIDE.U32 R10, R13, 0x4, R10 ;  /* 0x000000040d0a1825 */ /* 0x001fc800078e000a */
[C---:B------:R-:W-:Y:S01]  /*0770*/  @P1 IMAD R13, R21.reuse, R17, R0 ;  /* 0x00000011150d1224 */ /* 0x040fe200078e0200 */
[----:B------:R-:W-:Y:S01]  /*0780*/  @P1 IADD3 R21, PT, PT, R21, 0x2, RZ ;  /* 0x0000000215151810 */ /* 0x000fe20007ffe0ff */
[----:B------:R-:W4:Y:S01]  /*0790*/  @P1 LDG.E R11, desc[UR4][R10.64] ;  /* 0x000000040a0b1981 */ /* 0x000f22000c1e1900 */
[----:B------:R-:W0:Y:S01]  /*07a0*/  LDC.64 R6, c[0x0][0x388] ;  /* 0x0000e200ff067b82 */ /* 0x000e220000000a00 */
[----:B-1----:R-:W-:Y:S01]  /*07b0*/  @P1 IMAD.WIDE R8, R13, 0x4, R8 ;  /* 0x000000040d081825 */ /* 0x002fe200078e0208 */
[----:B------:R-:W-:Y:S02]  /*07c0*/  @!P0 IADD3 R15, PT, PT, R20, R21, RZ ;  /* 0x00000015140f8210 */ /* 0x000fe40007ffe0ff */
[----:B--2---:R-:W-:Y:S01]  /*07d0*/  @P1 LEA R2, P2, R12, R2, 0x2 ;  /* 0x000000020c021211 */ /* 0x004fe200078410ff */
[----:B------:R-:W-:-:S03]  /*07e0*/  @!P0 IMAD R21, R21, R17, R0 ;  /* 0x0000001115158224 */ /* 0x000fc600078e0200 */
[----:B------:R-:W-:Y:S01]  /*07f0*/  @P1 LEA.HI.X R3, R12, R3, R14, 0x2, P2 ;  /* 0x000000030c031211 */ /* 0x000fe200010f140e */
[----:B------:R-:W-:Y:S01]  /*0800*/  @P1 IMAD.WIDE R12, R17, 0x4, R8 ;  /* 0x00000004110c1825 */ /* 0x000fe200078e0208 */
[----:B------:R-:W4:Y:S03]  /*0810*/  @P1 LDG.E R14, desc[UR4][R8.64] ;  /* 0x00000004080e1981 */ /* 0x000f26000c1e1900 */
[----:B---3--:R-:W-:Y:S01]  /*0820*/  @!P0 IMAD.WIDE.U32 R4, R15, 0x4, R4 ;  /* 0x000000040f048825 */ /* 0x008fe200078e0004 */
[----:B------:R-:W2:Y:S04]  /*0830*/  @P1 LDG.E R2, desc[UR4][R2.64+0x4] ;  /* 0x0000040402021981 */ /* 0x000ea8000c1e1900 */
[----:B------:R-:W2:Y:S01]  /*0840*/  @P1 LDG.E R12, desc[UR4][R12.64] ;  /* 0x000000040c0c1981 */ /* 0x000ea2000c1e1900 */
[----:B0-----:R-:W-:-:S03]  /*0850*/  @!P0 IMAD.WIDE R6, R21, 0x4, R6 ;  /* 0x0000000415068825 */ /* 0x001fc600078e0206 */
[----:B------:R-:W3:Y:S04]  /*0860*/  @!P0 LDG.E R5, desc[UR4][R4.64] ;  /* 0x0000000404058981 */ /* 0x000ee8000c1e1900 */
[----:B------:R-:W3:Y:S01]  /*0870*/  @!P0 LDG.E R6, desc[UR4][R6.64] ;  /* 0x0000000406068981 */ /* 0x000ee2000c1e1900 */
[----:B----4-:R-:W-:-:S04]  /*0880*/  @P1 FFMA R11, R11, R14, R24 ;  /* 0x0000000e0b0b1223 */ /* 0x010fc80000000018 */
[----:B--2---:R-:W-:-:S04]  /*0890*/  @P1 FFMA R24, R2, R12, R11 ;  /* 0x0000000c02181223 */ /* 0x004fc8000000000b */
[----:B---3--:R-:W-:-:S07]  /*08a0*/  @!P0 FFMA R24, R5, R6, R24 ;  /* 0x0000000605188223 */ /* 0x008fce0000000018 */
.L_x_0:
[----:B------:R-:W0:Y:S08]  /*08b0*/  LDC.64 R2, c[0x0][0x390] ;  /* 0x0000e400ff027b82 */ /* 0x000e300000000a00 */
[----:B------:R-:W1:Y:S01]  /*08c0*/  LDC.64 R4, c[0x0][0x398] ;  /* 0x0000e600ff047b82 */ /* 0x000e620000000a00 */
[----:B0-----:R-:W-:-:S06]  /*08d0*/  IMAD.WIDE R2, R0, 0x4, R2 ;  /* 0x0000000400027825 */ /* 0x001fcc00078e0202 */
[----:B------:R-:W2:Y:S01]  /*08e0*/  LDG.E R3, desc[UR4][R2.64] ;  /* 0x0000000402037981 */ /* 0x000ea2000c1e1900 */
[----:B------:R-:W-:-:S04]  /*08f0*/  IMAD R17, R16, R17, R0 ;  /* 0x0000001110117224 */ /* 0x000fc800078e0200 */
[----:B-1----:R-:W-:-:S04]  /*0900*/  IMAD.WIDE R4, R17, 0x4, R4 ;  /* 0x0000000411047825 */ /* 0x002fc800078e0204 */
[----:B--2---:R-:W-:-:S05]  /*0910*/  FADD R7, R3, R24 ;  /* 0x0000001803077221 */ /* 0x004fca0000000000 */
[----:B------:R-:W-:Y:S01]  /*0920*/  STG.E desc[UR4][R4.64], R7 ;  /* 0x0000000704007986 */ /* 0x000fe2000c101904 */
[----:B------:R-:W-:Y:S05]  /*0930*/  EXIT ;  /* 0x000000000000794d */ /* 0x000fea0003800000 */
.L_x_4:
[----:B------:R-:W-:-:S00]  /*0940*/  BRA `(.L_x_4) ;  /* 0xfffffffc00fc7947 */ /* 0x000fc0000383ffff */
[----:B------:R-:W-:-:S00]  /*0950*/  NOP ;  /* 0x0000000000007918 */ /* 0x000fc00000000000 */
        /* <DEDUP_REMOVED lines=10> */
.L_x_5:


//--------------------- .nv.shared.reserved.0     --------------------------
	.section	.nv.shared.reserved.0,"aw",@nobits
	.weak		__nv_reservedSMEM_offset_0_alias
	.size		__nv_reservedSMEM_offset_0_alias, 0, 64
	.other		__nv_reservedSMEM_offset_0_alias,@"STO_CUDA_RESERVED_SHARED STV_DEFAULT"
__nv_reservedSMEM_offset_0_alias:
	.zero		0
	.zero		64


//--------------------- .nv.constant0._Z17linearLayerKernelPfS_S_S_iii --------------------------
	.section	.nv.constant0._Z17linearLayerKernelPfS_S_S_iii,"a",@progbits
	.sectionflags	@""
	.align	4
.nv.constant0._Z17linearLayerKernelPfS_S_S_iii:
	.zero		940


//--------------------- SYMBOLS --------------------------

	.type		.nv.reservedSmem.offset0,@object
	.size		.nv.reservedSmem.offset0,0x4
